//
// Generated by NVIDIA NVVM Compiler
//
// Compiler Build ID: CL-36424714
// Cuda compilation tools, release 13.0, V13.0.88
// Based on NVVM 20.0.0
//

.version 9.0
.target sm_100
.address_size 64

	// .globl	_Z18dot_product_kernelPKdS0_Pdi
.extern .shared .align 16 .b8 shared_mem[];

.visible .entry _Z18dot_product_kernelPKdS0_Pdi(
	.param .u64 .ptr .align 1 _Z18dot_product_kernelPKdS0_Pdi_param_0,
	.param .u64 .ptr .align 1 _Z18dot_product_kernelPKdS0_Pdi_param_1,
	.param .u64 .ptr .align 1 _Z18dot_product_kernelPKdS0_Pdi_param_2,
	.param .u32 _Z18dot_product_kernelPKdS0_Pdi_param_3
)
{
	.reg .pred 	%p<7>;
	.reg .b32 	%r<19>;
	.reg .b64 	%rd<12>;
	.reg .b64 	%fd<14>;

	ld.param.u64 	%rd3, [_Z18dot_product_kernelPKdS0_Pdi_param_0];
	ld.param.u64 	%rd4, [_Z18dot_product_kernelPKdS0_Pdi_param_1];
	ld.param.u64 	%rd5, [_Z18dot_product_kernelPKdS0_Pdi_param_2];
	ld.param.u32 	%r11, [_Z18dot_product_kernelPKdS0_Pdi_param_3];
	mov.u32 	%r1, %tid.x;
	mov.u32 	%r2, %ctaid.x;
	mov.u32 	%r18, %ntid.x;
	mad.lo.s32 	%r17, %r2, %r18, %r1;
	setp.ge.s32 	%p1, %r17, %r11;
	mov.f64 	%fd13, 0d0000000000000000;
	@%p1 bra 	$L__BB0_3;
	mov.u32 	%r12, %nctaid.x;
	mul.lo.s32 	%r5, %r12, %r18;
	cvta.to.global.u64 	%rd1, %rd3;
	cvta.to.global.u64 	%rd2, %rd4;
	mov.f64 	%fd13, 0d0000000000000000;
$L__BB0_2:
	mul.wide.s32 	%rd6, %r17, 8;
	add.s64 	%rd7, %rd1, %rd6;
	ld.global.f64 	%fd6, [%rd7];
	add.s64 	%rd8, %rd2, %rd6;
	ld.global.f64 	%fd7, [%rd8];
	fma.rn.f64 	%fd13, %fd6, %fd7, %fd13;
	add.s32 	%r17, %r17, %r5;
	setp.lt.s32 	%p2, %r17, %r11;
	@%p2 bra 	$L__BB0_2;
$L__BB0_3:
	shl.b32 	%r13, %r1, 3;
	mov.u32 	%r14, shared_mem;
	add.s32 	%r8, %r14, %r13;
	st.shared.f64 	[%r8], %fd13;
	bar.sync 	0;
	setp.lt.u32 	%p3, %r18, 2;
	@%p3 bra 	$L__BB0_7;
$L__BB0_4:
	shr.u32 	%r10, %r18, 1;
	setp.ge.u32 	%p4, %r1, %r10;
	@%p4 bra 	$L__BB0_6;
	shl.b32 	%r15, %r10, 3;
	add.s32 	%r16, %r8, %r15;
	ld.shared.f64 	%fd8, [%r16];
	ld.shared.f64 	%fd9, [%r8];
	add.f64 	%fd10, %fd8, %fd9;
	st.shared.f64 	[%r8], %fd10;
$L__BB0_6:
	bar.sync 	0;
	setp.gt.u32 	%p5, %r18, 3;
	mov.u32 	%r18, %r10;
	@%p5 bra 	$L__BB0_4;
$L__BB0_7:
	setp.ne.s32 	%p6, %r1, 0;
	@%p6 bra 	$L__BB0_9;
	ld.shared.f64 	%fd11, [shared_mem];
	cvta.to.global.u64 	%rd9, %rd5;
	mul.wide.u32 	%rd10, %r2, 8;
	add.s64 	%rd11, %rd9, %rd10;
	st.global.f64 	[%rd11], %fd11;
$L__BB0_9:
	ret;

}


// ===== COMPILED SASS (sm_100) =====

	.target	sm_100

	.elftype	@"ET_EXEC"


//--------------------- .note.nv.tkinfo           --------------------------
	.section	.note.nv.tkinfo,"",@"SHT_NOTE"
	.sectionflags	@"SHF_NOTE_NV_TKINFO"
	.tkinfo
        /*0018*/ 	.word	0x00000002
        /*0030*/ 	.string	""
        /*0030*/ 	.string	"ptxas"
        /*0030*/ 	.string	"Cuda compilation tools, release 13.0, V13.0.88"
        /*0030*/ 	.string	"Build cuda_13.0.r13.0/compiler.36424714_0"
        /*0030*/ 	.string	"-arch sm_100 -m 64 "



//--------------------- .note.nv.cuinfo           --------------------------
	.section	.note.nv.cuinfo,"",@"SHT_NOTE"
	.sectionflags	@"SHF_NOTE_NV_CUINFO"
        /*0018*/ 	.short	0x0002
        /*001a*/ 	.short	0x0064
        /*001c*/ 	.short	0x0082
	.zero		2


//--------------------- .nv.info                  --------------------------
	.section	.nv.info,"",@"SHT_CUDA_INFO"
	.align	4


	//----- nvinfo : EIATTR_REGCOUNT
	.align		4
        /*0000*/ 	.byte	0x04, 0x2f
        /*0002*/ 	.short	(.L_1 - .L_0)
	.align		4
.L_0:
        /*0004*/ 	.word	index@(_Z18dot_product_kernelPKdS0_Pdi)
        /*0008*/ 	.word	0x00000012


	//----- nvinfo : EIATTR_FRAME_SIZE
	.align		4
.L_1:
        /*000c*/ 	.byte	0x04, 0x11
        /*000e*/ 	.short	(.L_3 - .L_2)
	.align		4
.L_2:
        /*0010*/ 	.word	index@(_Z18dot_product_kernelPKdS0_Pdi)
        /*0014*/ 	.word	0x00000000


	//----- nvinfo : EIATTR_MIN_STACK_SIZE
	.align		4
.L_3:
        /*0018*/ 	.byte	0x04, 0x12
        /*001a*/ 	.short	(.L_5 - .L_4)
	.align		4
.L_4:
        /*001c*/ 	.word	index@(_Z18dot_product_kernelPKdS0_Pdi)
        /*0020*/ 	.word	0x00000000
.L_5:


//--------------------- .nv.compat                --------------------------
	.section	.nv.compat,"",@"SHT_CUDA_COMPAT_INFO"
	.align	4
        /*0000*/ 	.byte	0x02, 0x09, 0x00, 0x00, 0x02, 0x02, 0x01, 0x00, 0x02, 0x05, 0x05, 0x00, 0x03, 0x07, 0x01, 0x01
        /*0010*/ 	.byte	0x02, 0x03, 0x00, 0x00, 0x02, 0x06, 0x01, 0x00, 0x04, 0x0b, 0x08, 0x00, 0x01, 0x00, 0x00, 0x00
        /*0020*/ 	.byte	0x00, 0x00, 0x00, 0x00


//--------------------- .nv.info._Z18dot_product_kernelPKdS0_Pdi --------------------------
	.section	.nv.info._Z18dot_product_kernelPKdS0_Pdi,"",@"SHT_CUDA_INFO"
	.sectionflags	@""
	.align	4


	//----- nvinfo : EIATTR_CUDA_API_VERSION
	.align		4
        /*0000*/ 	.byte	0x04, 0x37
        /*0002*/ 	.short	(.L_7 - .L_6)
.L_6:
        /*0004*/ 	.word	0x00000082


	//----- nvinfo : EIATTR_KPARAM_INFO
	.align		4
.L_7:
        /*0008*/ 	.byte	0x04, 0x17
        /*000a*/ 	.short	(.L_9 - .L_8)
.L_8:
        /*000c*/ 	.word	0x00000000
        /*0010*/ 	.short	0x0003
        /*0012*/ 	.short	0x0018
        /*0014*/ 	.byte	0x00, 0xf0, 0x11, 0x00


	//----- nvinfo : EIATTR_KPARAM_INFO
	.align		4
.L_9:
        /*0018*/ 	.byte	0x04, 0x17
        /*001a*/ 	.short	(.L_11 - .L_10)
.L_10:
        /*001c*/ 	.word	0x00000000
        /*0020*/ 	.short	0x0002
        /*0022*/ 	.short	0x0010
        /*0024*/ 	.byte	0x00, 0xf5, 0x21, 0x00


	//----- nvinfo : EIATTR_KPARAM_INFO
	.align		4
.L_11:
        /*0028*/ 	.byte	0x04, 0x17
        /*002a*/ 	.short	(.L_13 - .L_12)
.L_12:
        /*002c*/ 	.word	0x00000000
        /*0030*/ 	.short	0x0001
        /*0032*/ 	.short	0x0008
        /*0034*/ 	.byte	0x00, 0xf5, 0x21, 0x00


	//----- nvinfo : EIATTR_KPARAM_INFO
	.align		4
.L_13:
        /*0038*/ 	.byte	0x04, 0x17
        /*003a*/ 	.short	(.L_15 - .L_14)
.L_14:
        /*003c*/ 	.word	0x00000000
        /*0040*/ 	.short	0x0000
        /*0042*/ 	.short	0x0000
        /*0044*/ 	.byte	0x00, 0xf5, 0x21, 0x00


	//----- nvinfo : EIATTR_SPARSE_MMA_MASK
	.align		4
.L_15:
        /*0048*/ 	.byte	0x03, 0x50
        /*004a*/ 	.short	0x0000


	//----- nvinfo : EIATTR_MAXREG_COUNT
	.align		4
        /*004c*/ 	.byte	0x03, 0x1b
        /*004e*/ 	.short	0x00ff


	//----- nvinfo : EIATTR_NUM_BARRIERS
	.align		4
        /*0050*/ 	.byte	0x02, 0x4c
        /*0052*/ 	.byte	0x01
	.zero		1


	//----- nvinfo : EIATTR_MERCURY_ISA_VERSION
	.align		4
        /*0054*/ 	.byte	0x03, 0x5f
        /*0056*/ 	.short	0x0101


	//----- nvinfo : EIATTR_VRC_CTA_INIT_COUNT
	.align		4
        /*0058*/ 	.byte	0x02, 0x4a
	.zero		1
	.zero		1


	//----- nvinfo : EIATTR_EXIT_INSTR_OFFSETS
	.align		4
        /*005c*/ 	.byte	0x04, 0x1c
        /*005e*/ 	.short	(.L_17 - .L_16)


	//   ....[0]....
.L_16:
        /*0060*/ 	.word	0x000002f0


	//   ....[1]....
        /*0064*/ 	.word	0x00000370


	//----- nvinfo : EIATTR_CRS_STACK_SIZE
	.align		4
.L_17:
        /*0068*/ 	.byte	0x04, 0x1e
        /*006a*/ 	.short	(.L_19 - .L_18)
.L_18:
        /*006c*/ 	.word	0x00000000


	//----- nvinfo : EIATTR_CBANK_PARAM_SIZE
	.align		4
.L_19:
        /*0070*/ 	.byte	0x03, 0x19
        /*0072*/ 	.short	0x001c


	//----- nvinfo : EIATTR_PARAM_CBANK
	.align		4
        /*0074*/ 	.byte	0x04, 0x0a
        /*0076*/ 	.short	(.L_21 - .L_20)
	.align		4
.L_20:
        /*0078*/ 	.word	index@(.nv.constant0._Z18dot_product_kernelPKdS0_Pdi)
        /*007c*/ 	.short	0x0380
        /*007e*/ 	.short	0x001c


	//----- nvinfo : EIATTR_SW_WAR
	.align		4
.L_21:
        /*0080*/ 	.byte	0x04, 0x36
        /*0082*/ 	.short	(.L_23 - .L_22)
.L_22:
        /*0084*/ 	.word	0x00000008
.L_23:


//--------------------- .nv.callgraph             --------------------------
	.section	.nv.callgraph,"",@"SHT_CUDA_CALLGRAPH"
	.align	4
	.sectionentsize	8
	.align		4
        /*0000*/ 	.word	0x00000000
	.align		4
        /*0004*/ 	.word	0xffffffff
	.align		4
        /*0008*/ 	.word	0x00000000
	.align		4
        /*000c*/ 	.word	0xfffffffe
	.align		4
        /*0010*/ 	.word	0x00000000
	.align		4
        /*0014*/ 	.word	0xfffffffd
	.align		4
        /*0018*/ 	.word	0x00000000
	.align		4
        /*001c*/ 	.word	0xfffffffc


//--------------------- .text._Z18dot_product_kernelPKdS0_Pdi --------------------------
	.section	.text._Z18dot_product_kernelPKdS0_Pdi,"ax",@progbits
	.align	128
        .global         _Z18dot_product_kernelPKdS0_Pdi
        .type           _Z18dot_product_kernelPKdS0_Pdi,@function
        .size           _Z18dot_product_kernelPKdS0_Pdi,(.L_x_6 - _Z18dot_product_kernelPKdS0_Pdi)
        .other          _Z18dot_product_kernelPKdS0_Pdi,@"STO_CUDA_ENTRY STV_DEFAULT"
_Z18dot_product_kernelPKdS0_Pdi:
.text._Z18dot_product_kernelPKdS0_Pdi:
[----:B------:R-:W-:Y:S01]  /*0000*/  LDC R1, c[0x0][0x37c] ;  /* 0x0000df00ff017b82 */ /* 0x000fe20000000800 */
[----:B------:R-:W0:Y:S01]  /*0010*/  S2R R15, SR_TID.X ;  /* 0x00000000000f7919 */ /* 0x000e220000002100 */
[----:B------:R-:W1:Y:S01]  /*0020*/  LDCU UR4, c[0x0][0x360] ;  /* 0x00006c00ff0477ac */ /* 0x000e620008000800 */
[----:B------:R-:W-:Y:S01]  /*0030*/  BSSY.RECONVERGENT B0, `(.L_x_0) ;  /* 0x0000017000007945 */ /* 0x000fe20003800200 */
[----:B------:R-:W-:Y:S01]  /*0040*/  CS2R R2, SRZ ;  /* 0x0000000000027805 */ /* 0x000fe2000001ff00 */
[----:B------:R-:W0:Y:S01]  /*0050*/  S2R R0, SR_CTAID.X ;  /* 0x0000000000007919 */ /* 0x000e220000002500 */
[----:B------:R-:W2:Y:S01]  /*0060*/  LDCU UR5, c[0x0][0x398] ;  /* 0x00007300ff0577ac */ /* 0x000ea20008000800 */
[----:B------:R-:W3:Y:S01]  /*0070*/  LDCU.64 UR6, c[0x0][0x358] ;  /* 0x00006b00ff0677ac */ /* 0x000ee20008000a00 */
[----:B-1----:R-:W-:Y:S02]  /*0080*/  IMAD.U32 R12, RZ, RZ, UR4 ;  /* 0x00000004ff0c7e24 */ /* 0x002fe4000f8e00ff */
[----:B0-----:R-:W-:-:S05]  /*0090*/  IMAD R4, R0, UR4, R15 ;  /* 0x0000000400047c24 */ /* 0x001fca000f8e020f */
[----:B--2---:R-:W-:-:S13]  /*00a0*/  ISETP.GE.AND P0, PT, R4, UR5, PT ;  /* 0x0000000504007c0c */ /* 0x004fda000bf06270 */
[----:B---3--:R-:W-:Y:S05]  /*00b0*/  @P0 BRA `(.L_x_1) ;  /* 0x0000000000380947 */ /* 0x008fea0003800000 */
[----:B------:R-:W0:Y:S01]  /*00c0*/  LDC.64 R8, c[0x0][0x380] ;  /* 0x0000e000ff087b82 */ /* 0x000e220000000a00 */
[----:B------:R-:W1:Y:S01]  /*00d0*/  LDCU UR4, c[0x0][0x370] ;  /* 0x00006e00ff0477ac */ /* 0x000e620008000800 */
[----:B------:R-:W-:Y:S01]  /*00e0*/  IMAD.MOV.U32 R13, RZ, RZ, R4 ;  /* 0x000000ffff0d7224 */ /* 0x000fe200078e0004 */
[----:B------:R-:W-:-:S05]  /*00f0*/  CS2R R2, SRZ ;  /* 0x0000000000027805 */ /* 0x000fca000001ff00 */
[----:B------:R-:W2:Y:S01]  /*0100*/  LDC.64 R10, c[0x0][0x388] ;  /* 0x0000e200ff0a7b82 */ /* 0x000ea20000000a00 */
[----:B-1----:R-:W-:-:S07]  /*0110*/  IMAD R14, R12, UR4, RZ ;  /* 0x000000040c0e7c24 */ /* 0x002fce000f8e02ff */
.L_x_2:
[----:B0-----:R-:W-:-:S04]  /*0120*/  IMAD.WIDE R4, R13, 0x8, R8 ;  /* 0x000000080d047825 */ /* 0x001fc800078e0208 */
[----:B--2---:R-:W-:Y:S02]  /*0130*/  IMAD.WIDE R6, R13, 0x8, R10 ;  /* 0x000000080d067825 */ /* 0x004fe400078e020a */
[----:B------:R-:W2:Y:S04]  /*0140*/  LDG.E.64 R4, desc[UR6][R4.64] ;  /* 0x0000000604047981 */ /* 0x000ea8000c1e1b00 */
[----:B------:R-:W2:Y:S01]  /*0150*/  LDG.E.64 R6, desc[UR6][R6.64] ;  /* 0x0000000606067981 */ /* 0x000ea2000c1e1b00 */
[----:B------:R-:W-:-:S05]  /*0160*/  IMAD.IADD R13, R14, 0x1, R13 ;  /* 0x000000010e0d7824 */ /* 0x000fca00078e020d */
[----:B------:R-:W-:Y:S01]  /*0170*/  ISETP.GE.AND P0, PT, R13, UR5, PT ;  /* 0x000000050d007c0c */ /* 0x000fe2000bf06270 */
[----:B--2---:R-:W-:-:S12]  /*0180*/  DFMA R2, R4, R6, R2 ;  /* 0x000000060402722b */ /* 0x004fd80000000002 */
[----:B------:R-:W-:Y:S05]  /*0190*/  @!P0 BRA `(.L_x_2) ;  /* 0xfffffffc00e08947 */ /* 0x000fea000383ffff */
.L_x_1:
[----:B------:R-:W-:Y:S05]  /*01a0*/  BSYNC.RECONVERGENT B0 ;  /* 0x0000000000007941 */ /* 0x000fea0003800200 */
.L_x_0:
[----:B------:R-:W0:Y:S01]  /*01b0*/  S2UR UR5, SR_CgaCtaId ;  /* 0x00000000000579c3 */ /* 0x000e220000008800 */
[----:B------:R-:W-:Y:S01]  /*01c0*/  UMOV UR4, 0x400 ;  /* 0x0000040000047882 */ /* 0x000fe20000000000 */
[----:B------:R-:W-:Y:S02]  /*01d0*/  ISETP.GE.U32.AND P1, PT, R12, 0x2, PT ;  /* 0x000000020c00780c */ /* 0x000fe40003f26070 */
[----:B------:R-:W-:Y:S01]  /*01e0*/  ISETP.NE.AND P0, PT, R15, RZ, PT ;  /* 0x000000ff0f00720c */ /* 0x000fe20003f05270 */
[----:B0-----:R-:W-:-:S06]  /*01f0*/  ULEA UR4, UR5, UR4, 0x18 ;  /* 0x0000000405047291 */ /* 0x001fcc000f8ec0ff */
[----:B------:R-:W-:-:S05]  /*0200*/  LEA R7, R15, UR4, 0x3 ;  /* 0x000000040f077c11 */ /* 0x000fca000f8e18ff */
[----:B------:R0:W-:Y:S01]  /*0210*/  STS.64 [R7], R2 ;  /* 0x0000000207007388 */ /* 0x0001e20000000a00 */
[----:B------:R-:W-:Y:S06]  /*0220*/  BAR.SYNC.DEFER_BLOCKING 0x0 ;  /* 0x0000000000007b1d */ /* 0x000fec0000010000 */
[----:B------:R-:W-:Y:S05]  /*0230*/  @!P1 BRA `(.L_x_3) ;  /* 0x00000000002c9947 */ /* 0x000fea0003800000 */
.L_x_4:
[----:B------:R-:W-:-:S04]  /*0240*/  SHF.R.U32.HI R8, RZ, 0x1, R12 ;  /* 0x00000001ff087819 */ /* 0x000fc8000001160c */
[----:B------:R-:W-:-:S13]  /*0250*/  ISETP.GE.U32.AND P1, PT, R15, R8, PT ;  /* 0x000000080f00720c */ /* 0x000fda0003f26070 */
[----:B------:R-:W-:Y:S01]  /*0260*/  @!P1 IMAD R6, R8, 0x8, R7 ;  /* 0x0000000808069824 */ /* 0x000fe200078e0207 */
[----:B------:R-:W-:Y:S04]  /*0270*/  @!P1 LDS.64 R4, [R7] ;  /* 0x0000000007049984 */ /* 0x000fe80000000a00 */
[----:B0-----:R-:W0:Y:S02]  /*0280*/  @!P1 LDS.64 R2, [R6] ;  /* 0x0000000006029984 */ /* 0x001e240000000a00 */
[----:B0-----:R-:W-:-:S07]  /*0290*/  @!P1 DADD R2, R2, R4 ;  /* 0x0000000002029229 */ /* 0x001fce0000000004 */
[----:B------:R1:W-:Y:S01]  /*02a0*/  @!P1 STS.64 [R7], R2 ;  /* 0x0000000207009388 */ /* 0x0003e20000000a00 */
[----:B------:R-:W-:Y:S01]  /*02b0*/  BAR.SYNC.DEFER_BLOCKING 0x0 ;  /* 0x0000000000007b1d */ /* 0x000fe20000010000 */
[----:B------:R-:W-:Y:S01]  /*02c0*/  ISETP.GT.U32.AND P1, PT, R12, 0x3, PT ;  /* 0x000000030c00780c */ /* 0x000fe20003f24070 */
[----:B------:R-:W-:-:S12]  /*02d0*/  IMAD.MOV.U32 R12, RZ, RZ, R8 ;  /* 0x000000ffff0c7224 */ /* 0x000fd800078e0008 */
[----:B-1----:R-:W-:Y:S05]  /*02e0*/  @P1 BRA `(.L_x_4) ;  /* 0xfffffffc00d41947 */ /* 0x002fea000383ffff */
.L_x_3:
[----:B------:R-:W-:Y:S05]  /*02f0*/  @P0 EXIT ;  /* 0x000000000000094d */ /* 0x000fea0003800000 */
[----:B------:R-:W1:Y:S01]  /*0300*/  S2UR UR5, SR_CgaCtaId ;  /* 0x00000000000579c3 */ /* 0x000e620000008800 */
[----:B------:R-:W-:-:S07]  /*0310*/  UMOV UR4, 0x400 ;  /* 0x0000040000047882 */ /* 0x000fce0000000000 */
[----:B------:R-:W2:Y:S01]  /*0320*/  LDC.64 R4, c[0x0][0x390] ;  /* 0x0000e400ff047b82 */ /* 0x000ea20000000a00 */
[----:B-1----:R-:W-:Y:S01]  /*0330*/  ULEA UR4, UR5, UR4, 0x18 ;  /* 0x0000000405047291 */ /* 0x002fe2000f8ec0ff */
[----:B--2---:R-:W-:-:S08]  /*0340*/  IMAD.WIDE.U32 R4, R0, 0x8, R4 ;  /* 0x0000000800047825 */ /* 0x004fd000078e0004 */
[----:B0-----:R-:W0:Y:S04]  /*0350*/  LDS.64 R2, [UR4] ;  /* 0x00000004ff027984 */ /* 0x001e280008000a00 */
[----:B0-----:R-:W-:Y:S01]  /*0360*/  STG.E.64 desc[UR6][R4.64], R2 ;  /* 0x0000000204007986 */ /* 0x001fe2000c101b06 */
[----:B------:R-:W-:Y:S05]  /*0370*/  EXIT ;  /* 0x000000000000794d */ /* 0x000fea0003800000 */
.L_x_5:
[----:B------:R-:W-:-:S00]  /*0380*/  BRA `(.L_x_5) ;  /* 0xfffffffc00fc7947 */ /* 0x000fc0000383ffff */
[----:B------:R-:W-:-:S00]  /*0390*/  NOP ;  /* 0x0000000000007918 */ /* 0x000fc00000000000 */
        /* <DEDUP_REMOVED lines=14> */
.L_x_6:


//--------------------- .nv.shared._Z18dot_product_kernelPKdS0_Pdi --------------------------
	.section	.nv.shared._Z18dot_product_kernelPKdS0_Pdi,"aw",@nobits
	.sectionflags	@""
	.align	16
	.zero		1024


//--------------------- .nv.shared.reserved.0     --------------------------
	.section	.nv.shared.reserved.0,"aw",@nobits
	.weak		__nv_reservedSMEM_offset_0_alias
	.size		__nv_reservedSMEM_offset_0_alias, 0, 64
	.other		__nv_reservedSMEM_offset_0_alias,@"STO_CUDA_RESERVED_SHARED STV_DEFAULT"
__nv_reservedSMEM_offset_0_alias:
	.zero		0
	.zero		64


//--------------------- .nv.constant0._Z18dot_product_kernelPKdS0_Pdi --------------------------
	.section	.nv.constant0._Z18dot_product_kernelPKdS0_Pdi,"a",@progbits
	.sectionflags	@""
	.align	4
.nv.constant0._Z18dot_product_kernelPKdS0_Pdi:
	.zero		924


//--------------------- SYMBOLS --------------------------

	.type		.nv.reservedSmem.offset0,@object
	.size		.nv.reservedSmem.offset0,0x4
	.type		.nv.reservedSmem.cap,@object
	.size		.nv.reservedSmem.cap,0x4
